//
// Generated by NVIDIA NVVM Compiler
//
// Compiler Build ID: CL-36424714
// Cuda compilation tools, release 13.0, V13.0.88
// Based on NVVM 20.0.0
//

.version 9.0
.target sm_100
.address_size 64

	// .globl	_Z10add_arraysPiPKiS1_i

.visible .entry _Z10add_arraysPiPKiS1_i(
	.param .u64 .ptr .align 1 _Z10add_arraysPiPKiS1_i_param_0,
	.param .u64 .ptr .align 1 _Z10add_arraysPiPKiS1_i_param_1,
	.param .u64 .ptr .align 1 _Z10add_arraysPiPKiS1_i_param_2,
	.param .u32 _Z10add_arraysPiPKiS1_i_param_3
)
{
	.reg .pred 	%p<2>;
	.reg .b32 	%r<9>;
	.reg .b64 	%rd<11>;

	ld.param.u64 	%rd1, [_Z10add_arraysPiPKiS1_i_param_0];
	ld.param.u64 	%rd2, [_Z10add_arraysPiPKiS1_i_param_1];
	ld.param.u64 	%rd3, [_Z10add_arraysPiPKiS1_i_param_2];
	ld.param.u32 	%r2, [_Z10add_arraysPiPKiS1_i_param_3];
	mov.u32 	%r3, %ctaid.x;
	mov.u32 	%r4, %ntid.x;
	mov.u32 	%r5, %tid.x;
	mad.lo.s32 	%r1, %r3, %r4, %r5;
	setp.ge.s32 	%p1, %r1, %r2;
	@%p1 bra 	$L__BB0_2;
	cvta.to.global.u64 	%rd4, %rd2;
	cvta.to.global.u64 	%rd5, %rd3;
	cvta.to.global.u64 	%rd6, %rd1;
	mul.wide.s32 	%rd7, %r1, 4;
	add.s64 	%rd8, %rd4, %rd7;
	ld.global.u32 	%r6, [%rd8];
	add.s64 	%rd9, %rd5, %rd7;
	ld.global.u32 	%r7, [%rd9];
	add.s32 	%r8, %r7, %r6;
	add.s64 	%rd10, %rd6, %rd7;
	st.global.u32 	[%rd10], %r8;
$L__BB0_2:
	ret;

}


// ===== COMPILED SASS (sm_100) =====

	.target	sm_100

	.elftype	@"ET_EXEC"


//--------------------- .note.nv.tkinfo           --------------------------
	.section	.note.nv.tkinfo,"",@"SHT_NOTE"
	.sectionflags	@"SHF_NOTE_NV_TKINFO"
	.tkinfo
        /*0018*/ 	.word	0x00000002
        /*0030*/ 	.string	""
        /*0030*/ 	.string	"ptxas"
        /*0030*/ 	.string	"Cuda compilation tools, release 13.0, V13.0.88"
        /*0030*/ 	.string	"Build cuda_13.0.r13.0/compiler.36424714_0"
        /*0030*/ 	.string	"-arch sm_100 -m 64 "



//--------------------- .note.nv.cuinfo           --------------------------
	.section	.note.nv.cuinfo,"",@"SHT_NOTE"
	.sectionflags	@"SHF_NOTE_NV_CUINFO"
        /*0018*/ 	.short	0x0002
        /*001a*/ 	.short	0x0064
        /*001c*/ 	.short	0x0082
	.zero		2


//--------------------- .nv.info                  --------------------------
	.section	.nv.info,"",@"SHT_CUDA_INFO"
	.align	4


	//----- nvinfo : EIATTR_REGCOUNT
	.align		4
        /*0000*/ 	.byte	0x04, 0x2f
        /*0002*/ 	.short	(.L_1 - .L_0)
	.align		4
.L_0:
        /*0004*/ 	.word	index@(_Z10add_arraysPiPKiS1_i)
        /*0008*/ 	.word	0x0000000c


	//----- nvinfo : EIATTR_FRAME_SIZE
	.align		4
.L_1:
        /*000c*/ 	.byte	0x04, 0x11
        /*000e*/ 	.short	(.L_3 - .L_2)
	.align		4
.L_2:
        /*0010*/ 	.word	index@(_Z10add_arraysPiPKiS1_i)
        /*0014*/ 	.word	0x00000000


	//----- nvinfo : EIATTR_MIN_STACK_SIZE
	.align		4
.L_3:
        /*0018*/ 	.byte	0x04, 0x12
        /*001a*/ 	.short	(.L_5 - .L_4)
	.align		4
.L_4:
        /*001c*/ 	.word	index@(_Z10add_arraysPiPKiS1_i)
        /*0020*/ 	.word	0x00000000
.L_5:


//--------------------- .nv.compat                --------------------------
	.section	.nv.compat,"",@"SHT_CUDA_COMPAT_INFO"
	.align	4
        /*0000*/ 	.byte	0x02, 0x09, 0x00, 0x00, 0x02, 0x02, 0x01, 0x00, 0x02, 0x05, 0x05, 0x00, 0x03, 0x07, 0x01, 0x01
        /*0010*/ 	.byte	0x02, 0x03, 0x00, 0x00, 0x02, 0x06, 0x01, 0x00, 0x04, 0x0b, 0x08, 0x00, 0x09, 0x00, 0x00, 0x00
        /*0020*/ 	.byte	0x00, 0x00, 0x00, 0x00


//--------------------- .nv.info._Z10add_arraysPiPKiS1_i --------------------------
	.section	.nv.info._Z10add_arraysPiPKiS1_i,"",@"SHT_CUDA_INFO"
	.sectionflags	@""
	.align	4


	//----- nvinfo : EIATTR_CUDA_API_VERSION
	.align		4
        /*0000*/ 	.byte	0x04, 0x37
        /*0002*/ 	.short	(.L_7 - .L_6)
.L_6:
        /*0004*/ 	.word	0x00000082


	//----- nvinfo : EIATTR_KPARAM_INFO
	.align		4
.L_7:
        /*0008*/ 	.byte	0x04, 0x17
        /*000a*/ 	.short	(.L_9 - .L_8)
.L_8:
        /*000c*/ 	.word	0x00000000
        /*0010*/ 	.short	0x0003
        /*0012*/ 	.short	0x0018
        /*0014*/ 	.byte	0x00, 0xf0, 0x11, 0x00


	//----- nvinfo : EIATTR_KPARAM_INFO
	.align		4
.L_9:
        /*0018*/ 	.byte	0x04, 0x17
        /*001a*/ 	.short	(.L_11 - .L_10)
.L_10:
        /*001c*/ 	.word	0x00000000
        /*0020*/ 	.short	0x0002
        /*0022*/ 	.short	0x0010
        /*0024*/ 	.byte	0x00, 0xf5, 0x21, 0x00


	//----- nvinfo : EIATTR_KPARAM_INFO
	.align		4
.L_11:
        /*0028*/ 	.byte	0x04, 0x17
        /*002a*/ 	.short	(.L_13 - .L_12)
.L_12:
        /*002c*/ 	.word	0x00000000
        /*0030*/ 	.short	0x0001
        /*0032*/ 	.short	0x0008
        /*0034*/ 	.byte	0x00, 0xf5, 0x21, 0x00


	//----- nvinfo : EIATTR_KPARAM_INFO
	.align		4
.L_13:
        /*0038*/ 	.byte	0x04, 0x17
        /*003a*/ 	.short	(.L_15 - .L_14)
.L_14:
        /*003c*/ 	.word	0x00000000
        /*0040*/ 	.short	0x0000
        /*0042*/ 	.short	0x0000
        /*0044*/ 	.byte	0x00, 0xf5, 0x21, 0x00


	//----- nvinfo : EIATTR_SPARSE_MMA_MASK
	.align		4
.L_15:
        /*0048*/ 	.byte	0x03, 0x50
        /*004a*/ 	.short	0x0000


	//----- nvinfo : EIATTR_MAXREG_COUNT
	.align		4
        /*004c*/ 	.byte	0x03, 0x1b
        /*004e*/ 	.short	0x00ff


	//----- nvinfo : EIATTR_MERCURY_ISA_VERSION
	.align		4
        /*0050*/ 	.byte	0x03, 0x5f
        /*0052*/ 	.short	0x0101


	//----- nvinfo : EIATTR_VRC_CTA_INIT_COUNT
	.align		4
        /*0054*/ 	.byte	0x02, 0x4a
	.zero		1
	.zero		1


	//----- nvinfo : EIATTR_EXIT_INSTR_OFFSETS
	.align		4
        /*0058*/ 	.byte	0x04, 0x1c
        /*005a*/ 	.short	(.L_17 - .L_16)


	//   ....[0]....
.L_16:
        /*005c*/ 	.word	0x00000070


	//   ....[1]....
        /*0060*/ 	.word	0x00000130


	//----- nvinfo : EIATTR_CBANK_PARAM_SIZE
	.align		4
.L_17:
        /*0064*/ 	.byte	0x03, 0x19
        /*0066*/ 	.short	0x001c


	//----- nvinfo : EIATTR_PARAM_CBANK
	.align		4
        /*0068*/ 	.byte	0x04, 0x0a
        /*006a*/ 	.short	(.L_19 - .L_18)
	.align		4
.L_18:
        /*006c*/ 	.word	index@(.nv.constant0._Z10add_arraysPiPKiS1_i)
        /*0070*/ 	.short	0x0380
        /*0072*/ 	.short	0x001c


	//----- nvinfo : EIATTR_SW_WAR
	.align		4
.L_19:
        /*0074*/ 	.byte	0x04, 0x36
        /*0076*/ 	.short	(.L_21 - .L_20)
.L_20:
        /*0078*/ 	.word	0x00000008
.L_21:


//--------------------- .nv.callgraph             --------------------------
	.section	.nv.callgraph,"",@"SHT_CUDA_CALLGRAPH"
	.align	4
	.sectionentsize	8
	.align		4
        /*0000*/ 	.word	0x00000000
	.align		4
        /*0004*/ 	.word	0xffffffff
	.align		4
        /*0008*/ 	.word	0x00000000
	.align		4
        /*000c*/ 	.word	0xfffffffe
	.align		4
        /*0010*/ 	.word	0x00000000
	.align		4
        /*0014*/ 	.word	0xfffffffd
	.align		4
        /*0018*/ 	.word	0x00000000
	.align		4
        /*001c*/ 	.word	0xfffffffc


//--------------------- .text._Z10add_arraysPiPKiS1_i --------------------------
	.section	.text._Z10add_arraysPiPKiS1_i,"ax",@progbits
	.align	128
        .global         _Z10add_arraysPiPKiS1_i
        .type           _Z10add_arraysPiPKiS1_i,@function
        .size           _Z10add_arraysPiPKiS1_i,(.L_x_1 - _Z10add_arraysPiPKiS1_i)
        .other          _Z10add_arraysPiPKiS1_i,@"STO_CUDA_ENTRY STV_DEFAULT"
_Z10add_arraysPiPKiS1_i:
.text._Z10add_arraysPiPKiS1_i:
[----:B------:R-:W-:Y:S01]  /*0000*/  LDC R1, c[0x0][0x37c] ;  /* 0x0000df00ff017b82 */ /* 0x000fe20000000800 */
[----:B------:R-:W0:Y:S07]  /*0010*/  S2R R0, SR_TID.X ;  /* 0x0000000000007919 */ /* 0x000e2e0000002100 */
[----:B------:R-:W0:Y:S01]  /*0020*/  S2UR UR4, SR_CTAID.X ;  /* 0x00000000000479c3 */ /* 0x000e220000002500 */
[----:B------:R-:W1:Y:S07]  /*0030*/  LDCU UR5, c[0x0][0x398] ;  /* 0x00007300ff0577ac */ /* 0x000e6e0008000800 */
[----:B------:R-:W0:Y:S02]  /*0040*/  LDC R9, c[0x0][0x360] ;  /* 0x0000d800ff097b82 */ /* 0x000e240000000800 */
[----:B0-----:R-:W-:-:S05]  /*0050*/  IMAD R9, R9, UR4, R0 ;  /* 0x0000000409097c24 */ /* 0x001fca000f8e0200 */
[----:B-1----:R-:W-:-:S13]  /*0060*/  ISETP.GE.AND P0, PT, R9, UR5, PT ;  /* 0x0000000509007c0c */ /* 0x002fda000bf06270 */
[----:B------:R-:W-:Y:S05]  /*0070*/  @P0 EXIT ;  /* 0x000000000000094d */ /* 0x000fea0003800000 */
[----:B------:R-:W0:Y:S01]  /*0080*/  LDC.64 R2, c[0x0][0x388] ;  /* 0x0000e200ff027b82 */ /* 0x000e220000000a00 */
[----:B------:R-:W1:Y:S07]  /*0090*/  LDCU.64 UR4, c[0x0][0x358] ;  /* 0x00006b00ff0477ac */ /* 0x000e6e0008000a00 */
[----:B------:R-:W2:Y:S08]  /*00a0*/  LDC.64 R4, c[0x0][0x390] ;  /* 0x0000e400ff047b82 */ /* 0x000eb00000000a00 */
[----:B------:R-:W3:Y:S01]  /*00b0*/  LDC.64 R6, c[0x0][0x380] ;  /* 0x0000e000ff067b82 */ /* 0x000ee20000000a00 */
[----:B0-----:R-:W-:-:S06]  /*00c0*/  IMAD.WIDE R2, R9, 0x4, R2 ;  /* 0x0000000409027825 */ /* 0x001fcc00078e0202 */
[----:B-1----:R-:W4:Y:S01]  /*00d0*/  LDG.E R2, desc[UR4][R2.64] ;  /* 0x0000000402027981 */ /* 0x002f22000c1e1900 */
[----:B--2---:R-:W-:-:S06]  /*00e0*/  IMAD.WIDE R4, R9, 0x4, R4 ;  /* 0x0000000409047825 */ /* 0x004fcc00078e0204 */
[----:B------:R-:W4:Y:S01]  /*00f0*/  LDG.E R5, desc[UR4][R4.64] ;  /* 0x0000000404057981 */ /* 0x000f22000c1e1900 */
[----:B---3--:R-:W-:Y:S01]  /*0100*/  IMAD.WIDE R6, R9, 0x4, R6 ;  /* 0x0000000409067825 */ /* 0x008fe200078e0206 */
[----:B----4-:R-:W-:-:S05]  /*0110*/  IADD3 R9, PT, PT, R2, R5, RZ ;  /* 0x0000000502097210 */ /* 0x010fca0007ffe0ff */
[----:B------:R-:W-:Y:S01]  /*0120*/  STG.E desc[UR4][R6.64], R9 ;  /* 0x0000000906007986 */ /* 0x000fe2000c101904 */
[----:B------:R-:W-:Y:S05]  /*0130*/  EXIT ;  /* 0x000000000000794d */ /* 0x000fea0003800000 */
.L_x_0:
[----:B------:R-:W-:-:S00]  /*0140*/  BRA `(.L_x_0) ;  /* 0xfffffffc00fc7947 */ /* 0x000fc0000383ffff */
[----:B------:R-:W-:-:S00]  /*0150*/  NOP ;  /* 0x0000000000007918 */ /* 0x000fc00000000000 */
        /* <DEDUP_REMOVED lines=10> */
.L_x_1:


//--------------------- .nv.shared.reserved.0     --------------------------
	.section	.nv.shared.reserved.0,"aw",@nobits
	.weak		__nv_reservedSMEM_offset_0_alias
	.size		__nv_reservedSMEM_offset_0_alias, 0, 64
	.other		__nv_reservedSMEM_offset_0_alias,@"STO_CUDA_RESERVED_SHARED STV_DEFAULT"
__nv_reservedSMEM_offset_0_alias:
	.zero		0
	.zero		64


//--------------------- .nv.constant0._Z10add_arraysPiPKiS1_i --------------------------
	.section	.nv.constant0._Z10add_arraysPiPKiS1_i,"a",@progbits
	.sectionflags	@""
	.align	4
.nv.constant0._Z10add_arraysPiPKiS1_i:
	.zero		924


//--------------------- SYMBOLS --------------------------

	.type		.nv.reservedSmem.offset0,@object
	.size		.nv.reservedSmem.offset0,0x4
